	.headerflags	@"EF_CUDA_TEXMODE_UNIFIED EF_CUDA_64BIT_ADDRESS EF_CUDA_ACCELERATORS EF_CUDA_SM90 EF_CUDA_VIRTUAL_SM(EF_CUDA_SM90)"
	.elftype	@"ET_EXEC"


//--------------------- .nv.info                  --------------------------
	.section	.nv.info,"",@"SHT_CUDA_INFO"
	.align	4


	//----- nvinfo : EIATTR_REGCOUNT
	.align		4
        /*0000*/ 	.byte	0x04, 0x2f
        /*0002*/ 	.short	(.L_3 - .L_2)
	.align		4
.L_2:
        /*0004*/ 	.word	index@(triton_poi_fused__native_batch_norm_legit_no_training_leaky_relu_15)
        /*0008*/ 	.word	0x00000026


	//----- nvinfo : EIATTR_MIN_STACK_SIZE
	.align		4
.L_3:
        /*000c*/ 	.byte	0x04, 0x12
        /*000e*/ 	.short	(.L_5 - .L_4)
	.align		4
.L_4:
        /*0010*/ 	.word	index@(triton_poi_fused__native_batch_norm_legit_no_training_leaky_relu_15)
        /*0014*/ 	.word	0x00000000


	//----- nvinfo : EIATTR_FRAME_SIZE
	.align		4
.L_5:
        /*0018*/ 	.byte	0x04, 0x11
        /*001a*/ 	.short	(.L_7 - .L_6)
	.align		4
.L_6:
        /*001c*/ 	.word	index@(triton_poi_fused__native_batch_norm_legit_no_training_leaky_relu_15)
        /*0020*/ 	.word	0x00000000


	//----- nvinfo : EIATTR_MIN_STACK_SIZE
	.align		4
.L_7:
        /*0024*/ 	.byte	0x04, 0x12
        /*0026*/ 	.short	(.L_9 - .L_8)
	.align		4
.L_8:
        /*0028*/ 	.word	index@(triton_poi_fused__native_batch_norm_legit_no_training_leaky_relu_15)
        /*002c*/ 	.word	0x00000000
.L_9:


//--------------------- .nv.info.triton_poi_fused__native_batch_norm_legit_no_training_leaky_relu_15 --------------------------
	.section	.nv.info.triton_poi_fused__native_batch_norm_legit_no_training_leaky_relu_15,"",@"SHT_CUDA_INFO"
	.sectionflags	@""
	.align	4


	//----- nvinfo : EIATTR_CUDA_API_VERSION
	.align		4
        /*0000*/ 	.byte	0x04, 0x37
        /*0002*/ 	.short	(.L_11 - .L_10)
.L_10:
        /*0004*/ 	.word	0x0000007c


	//----- nvinfo : EIATTR_KPARAM_INFO
	.align		4
.L_11:
        /*0008*/ 	.byte	0x04, 0x17
        /*000a*/ 	.short	(.L_13 - .L_12)
.L_12:
        /*000c*/ 	.word	0x00000000
        /*0010*/ 	.short	0x0006
        /*0012*/ 	.short	0x0030
        /*0014*/ 	.byte	0x00, 0xf0, 0x11, 0x00


	//----- nvinfo : EIATTR_KPARAM_INFO
	.align		4
.L_13:
        /*0018*/ 	.byte	0x04, 0x17
        /*001a*/ 	.short	(.L_15 - .L_14)
.L_14:
        /*001c*/ 	.word	0x00000000
        /*0020*/ 	.short	0x0005
        /*0022*/ 	.short	0x0028
        /*0024*/ 	.byte	0x00, 0xf4, 0x21, 0x00


	//----- nvinfo : EIATTR_KPARAM_INFO
	.align		4
.L_15:
        /*0028*/ 	.byte	0x04, 0x17
        /*002a*/ 	.short	(.L_17 - .L_16)
.L_16:
        /*002c*/ 	.word	0x00000000
        /*0030*/ 	.short	0x0004
        /*0032*/ 	.short	0x0020
        /*0034*/ 	.byte	0x00, 0xf4, 0x21, 0x00


	//----- nvinfo : EIATTR_KPARAM_INFO
	.align		4
.L_17:
        /*0038*/ 	.byte	0x04, 0x17
        /*003a*/ 	.short	(.L_19 - .L_18)
.L_18:
        /*003c*/ 	.word	0x00000000
        /*0040*/ 	.short	0x0003
        /*0042*/ 	.short	0x0018
        /*0044*/ 	.byte	0x00, 0xf4, 0x21, 0x00


	//----- nvinfo : EIATTR_KPARAM_INFO
	.align		4
.L_19:
        /*0048*/ 	.byte	0x04, 0x17
        /*004a*/ 	.short	(.L_21 - .L_20)
.L_20:
        /*004c*/ 	.word	0x00000000
        /*0050*/ 	.short	0x0002
        /*0052*/ 	.short	0x0010
        /*0054*/ 	.byte	0x00, 0xf4, 0x21, 0x00


	//----- nvinfo : EIATTR_KPARAM_INFO
	.align		4
.L_21:
        /*0058*/ 	.byte	0x04, 0x17
        /*005a*/ 	.short	(.L_23 - .L_22)
.L_22:
        /*005c*/ 	.word	0x00000000
        /*0060*/ 	.short	0x0001
        /*0062*/ 	.short	0x0008
        /*0064*/ 	.byte	0x00, 0xf4, 0x21, 0x00


	//----- nvinfo : EIATTR_KPARAM_INFO
	.align		4
.L_23:
        /*0068*/ 	.byte	0x04, 0x17
        /*006a*/ 	.short	(.L_25 - .L_24)
.L_24:
        /*006c*/ 	.word	0x00000000
        /*0070*/ 	.short	0x0000
        /*0072*/ 	.short	0x0000
        /*0074*/ 	.byte	0x00, 0xf4, 0x21, 0x00


	//----- nvinfo : EIATTR_SPARSE_MMA_MASK
	.align		4
.L_25:
        /*0078*/ 	.byte	0x03, 0x50
        /*007a*/ 	.short	0x0000


	//----- nvinfo : EIATTR_MAXREG_COUNT
	.align		4
        /*007c*/ 	.byte	0x03, 0x1b
        /*007e*/ 	.short	0x00ff


	//----- nvinfo : EIATTR_EXIT_INSTR_OFFSETS
	.align		4
        /*0080*/ 	.byte	0x04, 0x1c
        /*0082*/ 	.short	(.L_27 - .L_26)


	//   ....[0]....
.L_26:
        /*0084*/ 	.word	0x00000a50


	//----- nvinfo : EIATTR_REQNTID
	.align		4
.L_27:
        /*0088*/ 	.byte	0x04, 0x10
        /*008a*/ 	.short	(.L_29 - .L_28)
.L_28:
        /*008c*/ 	.word	0x00000080
        /*0090*/ 	.word	0x00000001
        /*0094*/ 	.word	0x00000001


	//----- nvinfo : EIATTR_CBANK_PARAM_SIZE
	.align		4
.L_29:
        /*0098*/ 	.byte	0x03, 0x19
        /*009a*/ 	.short	0x0034


	//----- nvinfo : EIATTR_PARAM_CBANK
	.align		4
        /*009c*/ 	.byte	0x04, 0x0a
        /*009e*/ 	.short	(.L_31 - .L_30)
	.align		4
.L_30:
        /*00a0*/ 	.word	index@(.nv.constant0.triton_poi_fused__native_batch_norm_legit_no_training_leaky_relu_15)
        /*00a4*/ 	.short	0x0210
        /*00a6*/ 	.short	0x0034


	//----- nvinfo : EIATTR_SW_WAR
	.align		4
.L_31:
        /*00a8*/ 	.byte	0x04, 0x36
        /*00aa*/ 	.short	(.L_33 - .L_32)
.L_32:
        /*00ac*/ 	.word	0x00000008
.L_33:


//--------------------- .nv.callgraph             --------------------------
	.section	.nv.callgraph,"",@"SHT_CUDA_CALLGRAPH"
	.align	4
	.sectionentsize	8
	.align		4
        /*0000*/ 	.word	0x00000000
	.align		4
        /*0004*/ 	.word	0xffffffff
	.align		4
        /*0008*/ 	.word	0x00000000
	.align		4
        /*000c*/ 	.word	0xfffffffe
	.align		4
        /*0010*/ 	.word	0x00000000
	.align		4
        /*0014*/ 	.word	0xfffffffd
	.align		4
        /*0018*/ 	.word	0x00000000
	.align		4
        /*001c*/ 	.word	0xfffffffc


//--------------------- .nv.constant4             --------------------------
	.section	.nv.constant4,"a",@progbits
	.align	8
	.align		8
.nv.constant4:
        /*0000*/ 	.dword	_$_str
	.align		8
        /*0008*/ 	.dword	_$_str_$_2


//--------------------- .text.triton_poi_fused__native_batch_norm_legit_no_training_leaky_relu_15 --------------------------
	.section	.text.triton_poi_fused__native_batch_norm_legit_no_training_leaky_relu_15,"ax",@progbits
	.align	128
        .global         triton_poi_fused__native_batch_norm_legit_no_training_leaky_relu_15
        .type           triton_poi_fused__native_batch_norm_legit_no_training_leaky_relu_15,@function
        .size           triton_poi_fused__native_batch_norm_legit_no_training_leaky_relu_15,(.L_x_1 - triton_poi_fused__native_batch_norm_legit_no_training_leaky_relu_15)
        .other          triton_poi_fused__native_batch_norm_legit_no_training_leaky_relu_15,@"STO_CUDA_ENTRY STV_DEFAULT"
triton_poi_fused__native_batch_norm_legit_no_training_leaky_relu_15:
.text.triton_poi_fused__native_batch_norm_legit_no_training_leaky_relu_15:
[----:B------:R-:W-:Y:S01]  /*0000*/  LDC R1, c[0x0][0x28] ;  /* 0x00000a00ff017b82 */ /* 0x000fe20000000800 */
[----:B------:R-:W1:Y:S07]  /*0010*/  S2R R0, SR_TID.X ;  /* 0x0000000000007919 */ /* 0x000e6e0000002100 */
[----:B------:R-:W2:Y:S01]  /*0020*/  LDC.64 R16, c[0x0][0x228] ;  /* 0x00008a00ff107b82 */ /* 0x000ea20000000a00 */
[----:B------:R-:W-:Y:S01]  /*0030*/  ULDC.64 UR4, c[0x0][0x208] ;  /* 0x0000820000047ab9 */ /* 0x000fe20000000a00 */
[----:B------:R-:W3:Y:S06]  /*0040*/  S2R R3, SR_CTAID.X ;  /* 0x0000000000037919 */ /* 0x000eec0000002500 */
[----:B------:R-:W4:Y:S08]  /*0050*/  LDC.64 R20, c[0x0][0x220] ;  /* 0x00008800ff147b82 */ /* 0x000f300000000a00 */
[----:B------:R-:W5:Y:S08]  /*0060*/  LDC.64 R22, c[0x0][0x218] ;  /* 0x00008600ff167b82 */ /* 0x000f700000000a00 */
[----:B------:R-:W5:Y:S01]  /*0070*/  LDC.64 R32, c[0x0][0x238] ;  /* 0x00008e00ff207b82 */ /* 0x000f620000000a00 */
[----:B-1----:R-:W-:-:S04]  /*0080*/  SHF.L.U32 R0, R0, 0x2, RZ ;  /* 0x0000000200007819 */ /* 0x002fc800000006ff */
[----:B------:R-:W-:-:S04]  /*0090*/  LOP3.LUT R0, R0, 0x1fc, RZ, 0xc0, !PT ;  /* 0x000001fc00007812 */ /* 0x000fc800078ec0ff */
[----:B---3--:R-:W-:-:S05]  /*00a0*/  LEA R2, R3, R0, 0xa ;  /* 0x0000000003027211 */ /* 0x008fca00078e50ff */
[----:B------:R-:W-:-:S05]  /*00b0*/  IMAD.HI R0, R2, 0x66666667, RZ ;  /* 0x6666666702007827 */ /* 0x000fca00078e02ff */
[----:B------:R-:W-:-:S04]  /*00c0*/  SHF.R.U32.HI R3, RZ, 0x1f, R0 ;  /* 0x0000001fff037819 */ /* 0x000fc80000011600 */
[----:B------:R-:W-:-:S05]  /*00d0*/  LEA.HI.SX32 R3, R0, R3, 0x19 ;  /* 0x0000000300037211 */ /* 0x000fca00078fcaff */
[----:B------:R-:W-:-:S04]  /*00e0*/  IMAD R19, R3, -0x140, R2 ;  /* 0xfffffec003137824 */ /* 0x000fc800078e0202 */
[----:B--2---:R-:W-:-:S06]  /*00f0*/  IMAD.WIDE R12, R19, 0x4, R16 ;  /* 0x00000004130c7825 */ /* 0x004fcc00078e0210 */
[----:B------:R-:W2:Y:S01]  /*0100*/  LDG.E.EL.128 R12, desc[UR4][R12.64] ;  /* 0x000000040c0c7981 */ /* 0x000ea2000c2e1d00 */
[----:B------:R-:W-:Y:S01]  /*0110*/  IADD3 R3, R2, 0x200, RZ ;  /* 0x0000020002037810 */ /* 0x000fe20007ffe0ff */
[----:B----4-:R-:W-:-:S04]  /*0120*/  IMAD.WIDE R8, R19, 0x4, R20 ;  /* 0x0000000413087825 */ /* 0x010fc800078e0214 */
[----:B------:R-:W-:Y:S02]  /*0130*/  IMAD.HI R0, R3, 0x66666667, RZ ;  /* 0x6666666703007827 */ /* 0x000fe400078e02ff */
[----:B------:R-:W3:Y:S02]  /*0140*/  LDG.E.EL.128 R8, desc[UR4][R8.64] ;  /* 0x0000000408087981 */ /* 0x000ee4000c2e1d00 */
[----:B-----5:R-:W-:Y:S01]  /*0150*/  IMAD.WIDE R22, R2, 0x4, R22 ;  /* 0x0000000402167825 */ /* 0x020fe200078e0216 */
[----:B------:R-:W-:-:S04]  /*0160*/  SHF.R.U32.HI R25, RZ, 0x1f, R0 ;  /* 0x0000001fff197819 */ /* 0x000fc80000011600 */
[----:B------:R-:W3:Y:S01]  /*0170*/  LDG.E.128 R4, desc[UR4][R22.64] ;  /* 0x0000000416047981 */ /* 0x000ee2000c1e1d00 */
[----:B------:R-:W-:-:S03]  /*0180*/  LEA.HI.SX32 R0, R0, R25, 0x19 ;  /* 0x0000001900007211 */ /* 0x000fc600078fcaff */
[----:B------:R1:W4:Y:S02]  /*0190*/  LDG.E.128 R28, desc[UR4][R22.64+0x800] ;  /* 0x00080004161c7981 */ /* 0x000324000c1e1d00 */
[----:B------:R-:W-:-:S04]  /*01a0*/  IMAD R3, R0, -0x140, R3 ;  /* 0xfffffec000037824 */ /* 0x000fc800078e0203 */
[----:B------:R-:W-:Y:S01]  /*01b0*/  IMAD.WIDE R24, R3, 0x4, R20 ;  /* 0x0000000403187825 */ /* 0x000fe200078e0214 */
[----:B-1----:R-:W1:Y:S05]  /*01c0*/  LDC.64 R22, c[0x0][0x230] ;  /* 0x00008c00ff167b82 */ /* 0x002e6a0000000a00 */
[----:B------:R-:W4:Y:S01]  /*01d0*/  LDG.E.EL.128 R24, desc[UR4][R24.64] ;  /* 0x0000000418187981 */ /* 0x000f22000c2e1d00 */
[----:B------:R-:W-:Y:S01]  /*01e0*/  HFMA2.MMA R0, -RZ, RZ, 1.625, 0 ;  /* 0x3e800000ff007435 */ /* 0x000fe200000001ff */
[----:B-1----:R-:W-:-:S04]  /*01f0*/  IMAD.WIDE R34, R19, 0x4, R22 ;  /* 0x0000000413227825 */ /* 0x002fc800078e0216 */
[----:B--2---:R-:W-:Y:S01]  /*0200*/  FADD R18, R12, 9.9999997473787516356e-06 ;  /* 0x3727c5ac0c127421 */ /* 0x004fe20000000000 */
[----:B------:R-:W-:-:S05]  /*0210*/  FADD R20, R13, 9.9999997473787516356e-06 ;  /* 0x3727c5ac0d147421 */ /* 0x000fca0000000000 */
[----:B------:R-:W1:Y:S01]  /*0220*/  MUFU.SQRT R18, R18 ;  /* 0x0000001200127308 */ /* 0x000e620000002000 */
[----:B------:R-:W-:-:S07]  /*0230*/  FADD R14, R14, 9.9999997473787516356e-06 ;  /* 0x3727c5ac0e0e7421 */ /* 0x000fce0000000000 */
[----:B------:R-:W2:Y:S01]  /*0240*/  MUFU.SQRT R20, R20 ;  /* 0x0000001400147308 */ /* 0x000ea20000002000 */
[----:B------:R-:W-:-:S07]  /*0250*/  FADD R15, R15, 9.9999997473787516356e-06 ;  /* 0x3727c5ac0f0f7421 */ /* 0x000fce0000000000 */
[----:B------:R-:W5:Y:S01]  /*0260*/  MUFU.SQRT R12, R14 ;  /* 0x0000000e000c7308 */ /* 0x000f620000002000 */
[----:B-1----:R-:W-:-:S07]  /*0270*/  FSETP.GT.AND P6, PT, R18, 8.50705917302346158658e+37, PT ;  /* 0x7e8000001200780b */ /* 0x002fce0003fc4000 */
[----:B------:R-:W1:Y:S01]  /*0280*/  MUFU.SQRT R13, R15 ;  /* 0x0000000f000d7308 */ /* 0x000e620000002000 */
[----:B--2---:R-:W-:Y:S02]  /*0290*/  FSETP.GT.AND P5, PT, R20, 8.50705917302346158658e+37, PT ;  /* 0x7e8000001400780b */ /* 0x004fe40003fa4000 */
[----:B------:R-:W-:Y:S02]  /*02a0*/  FSETP.GEU.AND P4, PT, R18, 1.175494350822287508e-38, PT ;  /* 0x008000001200780b */ /* 0x000fe40003f8e000 */
[----:B------:R-:W-:Y:S02]  /*02b0*/  FSETP.GEU.AND P3, PT, R20, 1.175494350822287508e-38, PT ;  /* 0x008000001400780b */ /* 0x000fe40003f6e000 */
[----:B-----5:R-:W-:Y:S01]  /*02c0*/  FSETP.GT.AND P2, PT, R12, 8.50705917302346158658e+37, PT ;  /* 0x7e8000000c00780b */ /* 0x020fe20003f44000 */
[----:B------:R-:W-:Y:S01]  /*02d0*/  @P6 FMUL R18, R18, 0.25 ;  /* 0x3e80000012126820 */ /* 0x000fe20000400000 */
[----:B---3--:R-:W-:Y:S01]  /*02e0*/  FADD R4, R4, -R8 ;  /* 0x8000000804047221 */ /* 0x008fe20000000000 */
[----:B------:R-:W-:-:S02]  /*02f0*/  FSETP.GEU.AND P0, PT, R12, 1.175494350822287508e-38, PT ;  /* 0x008000000c00780b */ /* 0x000fc40003f0e000 */
[----:B------:R-:W-:Y:S02]  /*0300*/  FSEL R8, R0, 1, P6 ;  /* 0x3f80000000087808 */ /* 0x000fe40003000000 */
[----:B------:R-:W-:Y:S01]  /*0310*/  @P5 FMUL R20, R20, 0.25 ;  /* 0x3e80000014145820 */ /* 0x000fe20000400000 */
[C---:B-1----:R-:W-:Y:S01]  /*0320*/  FSETP.GT.AND P1, PT, R13.reuse, 8.50705917302346158658e+37, PT ;  /* 0x7e8000000d00780b */ /* 0x042fe20003f24000 */
[----:B------:R-:W-:Y:S01]  /*0330*/  @!P4 FMUL R18, R18, 16777216 ;  /* 0x4b8000001212c820 */ /* 0x000fe20000400000 */
[----:B------:R-:W-:Y:S01]  /*0340*/  FSETP.GEU.AND P6, PT, R13, 1.175494350822287508e-38, PT ;  /* 0x008000000d00780b */ /* 0x000fe20003fce000 */
[----:B------:R-:W-:Y:S01]  /*0350*/  @!P3 FMUL R20, R20, 16777216 ;  /* 0x4b8000001414b820 */ /* 0x000fe20000400000 */
[----:B------:R-:W-:Y:S02]  /*0360*/  FADD R5, R5, -R9 ;  /* 0x8000000905057221 */ /* 0x000fe40000000000 */
[----:B------:R-:W1:Y:S01]  /*0370*/  MUFU.RCP R9, R18 ;  /* 0x0000001200097308 */ /* 0x000e620000001000 */
[----:B------:R-:W-:Y:S01]  /*0380*/  @P2 FMUL R12, R12, 0.25 ;  /* 0x3e8000000c0c2820 */ /* 0x000fe20000400000 */
[----:B------:R-:W-:-:S06]  /*0390*/  FADD R7, R7, -R11 ;  /* 0x8000000b07077221 */ /* 0x000fcc0000000000 */
[----:B------:R-:W2:Y:S01]  /*03a0*/  MUFU.RCP R20, R20 ;  /* 0x0000001400147308 */ /* 0x000ea20000001000 */
[----:B------:R-:W-:Y:S01]  /*03b0*/  @P1 FMUL R13, R13, 0.25 ;  /* 0x3e8000000d0d1820 */ /* 0x000fe20000400000 */
[----:B------:R-:W-:Y:S01]  /*03c0*/  @!P0 FMUL R12, R12, 16777216 ;  /* 0x4b8000000c0c8820 */ /* 0x000fe20000400000 */
[----:B------:R-:W-:Y:S01]  /*03d0*/  FSEL R11, R0, 1, P5 ;  /* 0x3f800000000b7808 */ /* 0x000fe20002800000 */
[----:B----4-:R-:W-:Y:S01]  /*03e0*/  FADD R25, R29, -R25 ;  /* 0x800000191d197221 */ /* 0x010fe20000000000 */
[----:B------:R-:W-:Y:S01]  /*03f0*/  @!P6 FMUL R13, R13, 16777216 ;  /* 0x4b8000000d0de820 */ /* 0x000fe20000400000 */
[----:B------:R-:W-:Y:S01]  /*0400*/  FADD R24, R28, -R24 ;  /* 0x800000181c187221 */ /* 0x000fe20000000000 */
[----:B------:R-:W-:Y:S01]  /*0410*/  @!P4 FMUL R8, R8, 16777216 ;  /* 0x4b8000000808c820 */ /* 0x000fe20000400000 */
[----:B------:R-:W3:Y:S01]  /*0420*/  MUFU.RCP R29, R12 ;  /* 0x0000000c001d7308 */ /* 0x000ee20000001000 */
[----:B------:R-:W-:Y:S02]  /*0430*/  @!P3 FMUL R11, R11, 16777216 ;  /* 0x4b8000000b0bb820 */ /* 0x000fe40000400000 */
[----:B-1----:R-:W-:Y:S01]  /*0440*/  FMUL R9, R9, R8 ;  /* 0x0000000809097220 */ /* 0x002fe20000400000 */
[----:B------:R-:W-:-:S04]  /*0450*/  FSEL R8, R0, 1, P2 ;  /* 0x3f80000000087808 */ /* 0x000fc80001000000 */
[----:B------:R-:W1:Y:S01]  /*0460*/  MUFU.RCP R28, R13 ;  /* 0x0000000d001c7308 */ /* 0x000e620000001000 */
[----:B--2---:R-:W-:Y:S01]  /*0470*/  FMUL R18, R20, R11 ;  /* 0x0000000b14127220 */ /* 0x004fe20000400000 */
[----:B------:R-:W-:Y:S01]  /*0480*/  FSEL R11, R0, 1, P1 ;  /* 0x3f800000000b7808 */ /* 0x000fe20000800000 */
[----:B------:R-:W-:Y:S01]  /*0490*/  @!P0 FMUL R8, R8, 16777216 ;  /* 0x4b80000008088820 */ /* 0x000fe20000400000 */
[----:B------:R-:W-:-:S03]  /*04a0*/  FMUL R21, R9, R4 ;  /* 0x0000000409157220 */ /* 0x000fc60000400000 */
[----:B------:R-:W-:Y:S01]  /*04b0*/  @!P6 FMUL R11, R11, 16777216 ;  /* 0x4b8000000b0be820 */ /* 0x000fe20000400000 */
[----:B---3--:R-:W-:Y:S01]  /*04c0*/  FMUL R29, R29, R8 ;  /* 0x000000081d1d7220 */ /* 0x008fe20000400000 */
[----:B------:R-:W-:Y:S01]  /*04d0*/  FADD R6, R6, -R10 ;  /* 0x8000000a06067221 */ /* 0x000fe20000000000 */
[----:B0-----:R-:W-:-:S04]  /*04e0*/  IMAD.WIDE R8, R19, 0x4, R32 ;  /* 0x0000000413087825 */ /* 0x001fc800078e0220 */
[----:B------:R-:W-:Y:S01]  /*04f0*/  FMUL R18, R18, R5 ;  /* 0x0000000512127220 */ /* 0x000fe20000400000 */
[----:B-1----:R-:W-:Y:S01]  /*0500*/  FMUL R28, R28, R11 ;  /* 0x0000000b1c1c7220 */ /* 0x002fe20000400000 */
[----:B------:R-:W-:Y:S01]  /*0510*/  FMUL R29, R29, R6 ;  /* 0x000000061d1d7220 */ /* 0x000fe20000400000 */
[----:B------:R-:W2:Y:S02]  /*0520*/  LDG.E.EL.128 R8, desc[UR4][R8.64] ;  /* 0x0000000408087981 */ /* 0x000ea4000c2e1d00 */
[----:B------:R-:W-:Y:S02]  /*0530*/  FMUL R28, R28, R7 ;  /* 0x000000071c1c7220 */ /* 0x000fe40000400000 */
[----:B------:R-:W2:Y:S01]  /*0540*/  LDG.E.EL.128 R4, desc[UR4][R34.64] ;  /* 0x0000000422047981 */ /* 0x000ea2000c2e1d00 */
[----:B------:R-:W-:-:S06]  /*0550*/  IMAD.WIDE R12, R3, 0x4, R16 ;  /* 0x00000004030c7825 */ /* 0x000fcc00078e0210 */
[----:B------:R-:W3:Y:S01]  /*0560*/  LDG.E.EL.128 R12, desc[UR4][R12.64] ;  /* 0x000000040c0c7981 */ /* 0x000ee2000c2e1d00 */
[----:B------:R-:W-:-:S04]  /*0570*/  IMAD.WIDE R16, R3, 0x4, R22 ;  /* 0x0000000403107825 */ /* 0x000fc800078e0216 */
[----:B------:R-:W-:-:S04]  /*0580*/  IMAD.WIDE R22, R3, 0x4, R32 ;  /* 0x0000000403167825 */ /* 0x000fc800078e0220 */
[----:B--2---:R-:W-:Y:S01]  /*0590*/  FFMA R4, R4, R21, R8 ;  /* 0x0000001504047223 */ /* 0x004fe20000000008 */
[----:B------:R-:W-:Y:S01]  /*05a0*/  FFMA R5, R5, R18, R9 ;  /* 0x0000001205057223 */ /* 0x000fe20000000009 */
[----:B------:R-:W2:Y:S04]  /*05b0*/  LDG.E.EL.128 R20, desc[UR4][R22.64] ;  /* 0x0000000416147981 */ /* 0x000ea8000c2e1d00 */
[----:B------:R-:W2:Y:S01]  /*05c0*/  LDG.E.EL.128 R16, desc[UR4][R16.64] ;  /* 0x0000000410107981 */ /* 0x000ea2000c2e1d00 */
[----:B---3--:R-:W-:-:S06]  /*05d0*/  FADD R8, R12, 9.9999997473787516356e-06 ;  /* 0x3727c5ac0c087421 */ /* 0x008fcc0000000000 */
[----:B------:R-:W0:Y:S01]  /*05e0*/  MUFU.SQRT R8, R8 ;  /* 0x0000000800087308 */ /* 0x000e220000002000 */
[----:B------:R-:W-:Y:S01]  /*05f0*/  FADD R13, R13, 9.9999997473787516356e-06 ;  /* 0x3727c5ac0d0d7421 */ /* 0x000fe20000000000 */
[----:B------:R-:W-:Y:S01]  /*0600*/  FADD R14, R14, 9.9999997473787516356e-06 ;  /* 0x3727c5ac0e0e7421 */ /* 0x000fe20000000000 */
[----:B------:R-:W-:Y:S01]  /*0610*/  FADD R15, R15, 9.9999997473787516356e-06 ;  /* 0x3727c5ac0f0f7421 */ /* 0x000fe20000000000 */
[----:B------:R-:W-:Y:S01]  /*0620*/  FFMA R6, R6, R29, R10 ;  /* 0x0000001d06067223 */ /* 0x000fe2000000000a */
[----:B------:R-:W-:-:S03]  /*0630*/  FFMA R7, R7, R28, R11 ;  /* 0x0000001c07077223 */ /* 0x000fc6000000000b */
[----:B------:R-:W1:Y:S08]  /*0640*/  MUFU.SQRT R3, R13 ;  /* 0x0000000d00037308 */ /* 0x000e700000002000 */
[----:B------:R-:W3:Y:S01]  /*0650*/  MUFU.SQRT R10, R14 ;  /* 0x0000000e000a7308 */ /* 0x000ee20000002000 */
[----:B0-----:R-:W-:-:S07]  /*0660*/  FSETP.GT.AND P6, PT, R8, 8.50705917302346158658e+37, PT ;  /* 0x7e8000000800780b */ /* 0x001fce0003fc4000 */
[----:B------:R-:W0:Y:S01]  /*0670*/  MUFU.SQRT R11, R15 ;  /* 0x0000000f000b7308 */ /* 0x000e220000002000 */
[----:B------:R-:W-:Y:S02]  /*0680*/  FSETP.GEU.AND P5, PT, R8, 1.175494350822287508e-38, PT ;  /* 0x008000000800780b */ /* 0x000fe40003fae000 */
[C---:B-1----:R-:W-:Y:S02]  /*0690*/  FSETP.GT.AND P4, PT, R3.reuse, 8.50705917302346158658e+37, PT ;  /* 0x7e8000000300780b */ /* 0x042fe40003f84000 */
[----:B---3--:R-:W-:Y:S01]  /*06a0*/  FSETP.GT.AND P3, PT, R10, 8.50705917302346158658e+37, PT ;  /* 0x7e8000000a00780b */ /* 0x008fe20003f64000 */
[----:B------:R-:W-:Y:S01]  /*06b0*/  @P6 FMUL R8, R8, 0.25 ;  /* 0x3e80000008086820 */ /* 0x000fe20000400000 */
[----:B------:R-:W-:Y:S02]  /*06c0*/  FSETP.GEU.AND P1, PT, R3, 1.175494350822287508e-38, PT ;  /* 0x008000000300780b */ /* 0x000fe40003f2e000 */
[----:B------:R-:W-:Y:S02]  /*06d0*/  FSEL R9, R0, 1, P6 ;  /* 0x3f80000000097808 */ /* 0x000fe40003000000 */
[----:B0-----:R-:W-:-:S02]  /*06e0*/  FSETP.GT.AND P2, PT, R11, 8.50705917302346158658e+37, PT ;  /* 0x7e8000000b00780b */ /* 0x001fc40003f44000 */
[----:B------:R-:W-:Y:S02]  /*06f0*/  FSETP.GEU.AND P0, PT, R10, 1.175494350822287508e-38, PT ;  /* 0x008000000a00780b */ /* 0x000fe40003f0e000 */
[----:B------:R-:W-:Y:S01]  /*0700*/  FSETP.GEU.AND P6, PT, R11, 1.175494350822287508e-38, PT ;  /* 0x008000000b00780b */ /* 0x000fe20003fce000 */
[----:B------:R-:W-:Y:S01]  /*0710*/  @!P5 FMUL R8, R8, 16777216 ;  /* 0x4b8000000808d820 */ /* 0x000fe20000400000 */
[----:B------:R-:W-:Y:S01]  /*0720*/  @P4 FMUL R3, R3, 0.25 ;  /* 0x3e80000003034820 */ /* 0x000fe20000400000 */
[----:B------:R-:W-:-:S04]  /*0730*/  @P3 FMUL R10, R10, 0.25 ;  /* 0x3e8000000a0a3820 */ /* 0x000fc80000400000 */
[----:B------:R-:W0:Y:S02]  /*0740*/  MUFU.RCP R8, R8 ;  /* 0x0000000800087308 */ /* 0x000e240000001000 */
[----:B------:R-:W-:Y:S01]  /*0750*/  @P2 FMUL R11, R11, 0.25 ;  /* 0x3e8000000b0b2820 */ /* 0x000fe20000400000 */
[----:B------:R-:W-:Y:S01]  /*0760*/  @!P1 FMUL R3, R3, 16777216 ;  /* 0x4b80000003039820 */ /* 0x000fe20000400000 */
[----:B------:R-:W-:Y:S02]  /*0770*/  @!P0 FMUL R10, R10, 16777216 ;  /* 0x4b8000000a0a8820 */ /* 0x000fe40000400000 */
[----:B------:R-:W-:Y:S01]  /*0780*/  @!P6 FMUL R11, R11, 16777216 ;  /* 0x4b8000000b0be820 */ /* 0x000fe20000400000 */
[----:B------:R-:W-:Y:S02]  /*0790*/  @!P5 FMUL R9, R9, 16777216 ;  /* 0x4b8000000909d820 */ /* 0x000fe40000400000 */
[----:B------:R-:W1:Y:S01]  /*07a0*/  MUFU.RCP R3, R3 ;  /* 0x0000000300037308 */ /* 0x000e620000001000 */
[----:B------:R-:W-:-:S07]  /*07b0*/  FSEL R12, R0, 1, P2 ;  /* 0x3f800000000c7808 */ /* 0x000fce0001000000 */
[----:B------:R-:W3:Y:S01]  /*07c0*/  MUFU.RCP R10, R10 ;  /* 0x0000000a000a7308 */ /* 0x000ee20000001000 */
[----:B0-----:R-:W-:Y:S01]  /*07d0*/  FMUL R13, R8, R9 ;  /* 0x00000009080d7220 */ /* 0x001fe20000400000 */
[----:B------:R-:W-:-:S06]  /*07e0*/  FSEL R8, R0, 1, P4 ;  /* 0x3f80000000087808 */ /* 0x000fcc0002000000 */
[----:B------:R-:W0:Y:S01]  /*07f0*/  MUFU.RCP R11, R11 ;  /* 0x0000000b000b7308 */ /* 0x000e220000001000 */
[----:B------:R-:W-:Y:S01]  /*0800*/  FSEL R9, R0, 1, P3 ;  /* 0x3f80000000097808 */ /* 0x000fe20001800000 */
[----:B------:R-:W-:Y:S01]  /*0810*/  @!P1 FMUL R8, R8, 16777216 ;  /* 0x4b80000008089820 */ /* 0x000fe20000400000 */
[----:B------:R-:W-:-:S03]  /*0820*/  @!P6 FMUL R12, R12, 16777216 ;  /* 0x4b8000000c0ce820 */ /* 0x000fc60000400000 */
[----:B------:R-:W-:Y:S01]  /*0830*/  @!P0 FMUL R9, R9, 16777216 ;  /* 0x4b80000009098820 */ /* 0x000fe20000400000 */
[----:B-1----:R-:W-:Y:S01]  /*0840*/  FMUL R0, R3, R8 ;  /* 0x0000000803007220 */ /* 0x002fe20000400000 */
[----:B------:R-:W-:Y:S01]  /*0850*/  FSETP.GT.AND P6, PT, R7, RZ, PT ;  /* 0x000000ff0700720b */ /* 0x000fe20003fc4000 */
[----:B------:R-:W-:Y:S01]  /*0860*/  FADD R26, R30, -R26 ;  /* 0x8000001a1e1a7221 */ /* 0x000fe20000000000 */
[----:B------:R-:W-:Y:S01]  /*0870*/  FADD R27, R31, -R27 ;  /* 0x8000001b1f1b7221 */ /* 0x000fe20000000000 */
[----:B---3--:R-:W-:Y:S02]  /*0880*/  FMUL R3, R10, R9 ;  /* 0x000000090a037220 */ /* 0x008fe40000400000 */
[----:B------:R-:W1:Y:S01]  /*0890*/  LDC.64 R8, c[0x0][0x210] ;  /* 0x00008400ff087b82 */ /* 0x000e620000000a00 */
[----:B0-----:R-:W-:Y:S01]  /*08a0*/  FMUL R12, R11, R12 ;  /* 0x0000000c0b0c7220 */ /* 0x001fe20000400000 */
[----:B------:R-:W-:Y:S01]  /*08b0*/  FMUL R13, R13, R24 ;  /* 0x000000180d0d7220 */ /* 0x000fe20000400000 */
[----:B------:R-:W-:Y:S01]  /*08c0*/  FMUL R0, R0, R25 ;  /* 0x0000001900007220 */ /* 0x000fe20000400000 */
[----:B------:R-:W-:Y:S01]  /*08d0*/  FMUL R3, R3, R26 ;  /* 0x0000001a03037220 */ /* 0x000fe20000400000 */
[----:B------:R-:W-:Y:S01]  /*08e0*/  FMUL R12, R12, R27 ;  /* 0x0000001b0c0c7220 */ /* 0x000fe20000400000 */
[----:B------:R-:W-:-:S02]  /*08f0*/  FSETP.GT.AND P0, PT, R6, RZ, PT ;  /* 0x000000ff0600720b */ /* 0x000fc40003f04000 */
[----:B------:R-:W-:Y:S01]  /*0900*/  @!P6 FMUL R7, R7, 0.10000000149011611938 ;  /* 0x3dcccccd0707e820 */ /* 0x000fe20000400000 */
[----:B------:R-:W-:Y:S02]  /*0910*/  FSETP.GT.AND P1, PT, R5, RZ, PT ;  /* 0x000000ff0500720b */ /* 0x000fe40003f24000 */
[----:B------:R-:W-:-:S08]  /*0920*/  FSETP.GT.AND P2, PT, R4, RZ, PT ;  /* 0x000000ff0400720b */ /* 0x000fd00003f44000 */
[----:B------:R-:W-:-:S03]  /*0930*/  @!P0 FMUL R6, R6, 0.10000000149011611938 ;  /* 0x3dcccccd06068820 */ /* 0x000fc60000400000 */
[----:B------:R-:W-:Y:S01]  /*0940*/  @!P1 FMUL R5, R5, 0.10000000149011611938 ;  /* 0x3dcccccd05059820 */ /* 0x000fe20000400000 */
[----:B-1----:R-:W-:-:S04]  /*0950*/  IMAD.WIDE R8, R2, 0x4, R8 ;  /* 0x0000000402087825 */ /* 0x002fc800078e0208 */
[----:B------:R-:W-:-:S05]  /*0960*/  @!P2 FMUL R4, R4, 0.10000000149011611938 ;  /* 0x3dcccccd0404a820 */ /* 0x000fca0000400000 */
[----:B------:R-:W-:Y:S01]  /*0970*/  STG.E.128 desc[UR4][R8.64], R4 ;  /* 0x0000000408007986 */ /* 0x000fe2000c101d04 */
[----:B--2---:R-:W-:Y:S01]  /*0980*/  FFMA R16, R16, R13, R20 ;  /* 0x0000000d10107223 */ /* 0x004fe20000000014 */
[----:B------:R-:W-:Y:S01]  /*0990*/  FFMA R17, R17, R0, R21 ;  /* 0x0000000011117223 */ /* 0x000fe20000000015 */
[----:B------:R-:W-:Y:S01]  /*09a0*/  FFMA R18, R18, R3, R22 ;  /* 0x0000000312127223 */ /* 0x000fe20000000016 */
[----:B------:R-:W-:Y:S02]  /*09b0*/  FFMA R19, R19, R12, R23 ;  /* 0x0000000c13137223 */ /* 0x000fe40000000017 */
[----:B------:R-:W-:Y:S02]  /*09c0*/  FSETP.GT.AND P5, PT, R16, RZ, PT ;  /* 0x000000ff1000720b */ /* 0x000fe40003fa4000 */
[----:B------:R-:W-:Y:S02]  /*09d0*/  FSETP.GT.AND P3, PT, R18, RZ, PT ;  /* 0x000000ff1200720b */ /* 0x000fe40003f64000 */
[----:B------:R-:W-:-:S02]  /*09e0*/  FSETP.GT.AND P4, PT, R17, RZ, PT ;  /* 0x000000ff1100720b */ /* 0x000fc40003f84000 */
[----:B------:R-:W-:-:S07]  /*09f0*/  FSETP.GT.AND P6, PT, R19, RZ, PT ;  /* 0x000000ff1300720b */ /* 0x000fce0003fc4000 */
[----:B------:R-:W-:Y:S02]  /*0a00*/  @!P5 FMUL R16, R16, 0.10000000149011611938 ;  /* 0x3dcccccd1010d820 */ /* 0x000fe40000400000 */
[----:B------:R-:W-:Y:S02]  /*0a10*/  @!P3 FMUL R18, R18, 0.10000000149011611938 ;  /* 0x3dcccccd1212b820 */ /* 0x000fe40000400000 */
[----:B------:R-:W-:Y:S02]  /*0a20*/  @!P4 FMUL R17, R17, 0.10000000149011611938 ;  /* 0x3dcccccd1111c820 */ /* 0x000fe40000400000 */
[----:B------:R-:W-:-:S05]  /*0a30*/  @!P6 FMUL R19, R19, 0.10000000149011611938 ;  /* 0x3dcccccd1313e820 */ /* 0x000fca0000400000 */
[----:B------:R-:W-:Y:S01]  /*0a40*/  STG.E.128 desc[UR4][R8.64+0x800], R16 ;  /* 0x0008001008007986 */ /* 0x000fe2000c101d04 */
[----:B------:R-:W-:Y:S05]  /*0a50*/  EXIT ;  /* 0x000000000000794d */ /* 0x000fea0003800000 */
.L_x_0:
[----:B------:R-:W-:-:S00]  /*0a60*/  BRA `(.L_x_0) ;  /* 0xfffffffc00fc7947 */ /* 0x000fc0000383ffff */
[----:B------:R-:W-:-:S00]  /*0a70*/  NOP ;  /* 0x0000000000007918 */ /* 0x000fc00000000000 */
        /* <DEDUP_REMOVED lines=8> */
.L_x_1:


//--------------------- .nv.global.init           --------------------------
	.section	.nv.global.init,"aw",@progbits
.nv.global.init:
	.type		_$_str,@object
	.size		_$_str,(_$_str_$_2 - _$_str)
_$_str:
        /*0000*/ 	.byte	0x5f, 0x5f, 0x43, 0x55, 0x44, 0x41, 0x5f, 0x46, 0x54, 0x5a, 0x00
	.type		_$_str_$_2,@object
	.size		_$_str_$_2,(.L_1 - _$_str_$_2)
_$_str_$_2:
        /*000b*/ 	.byte	0x5f, 0x5f, 0x43, 0x55, 0x44, 0x41, 0x5f, 0x50, 0x52, 0x45, 0x43, 0x5f, 0x53, 0x51, 0x52, 0x54
        /*001b*/ 	.byte	0x00
.L_1:


//--------------------- .nv.constant0.triton_poi_fused__native_batch_norm_legit_no_training_leaky_relu_15 --------------------------
	.section	.nv.constant0.triton_poi_fused__native_batch_norm_legit_no_training_leaky_relu_15,"a",@progbits
	.sectionflags	@""
	.align	4
.nv.constant0.triton_poi_fused__native_batch_norm_legit_no_training_leaky_relu_15:
	.zero		580
